	.headerflags	@"EF_CUDA_TEXMODE_UNIFIED EF_CUDA_64BIT_ADDRESS EF_CUDA_ACCELERATORS EF_CUDA_SM90 EF_CUDA_VIRTUAL_SM(EF_CUDA_SM90)"
	.elftype	@"ET_EXEC"


//--------------------- .nv.info                  --------------------------
	.section	.nv.info,"",@"SHT_CUDA_INFO"
	.align	4


	//----- nvinfo : EIATTR_REGCOUNT
	.align		4
        /*0000*/ 	.byte	0x04, 0x2f
        /*0002*/ 	.short	(.L_3 - .L_2)
	.align		4
.L_2:
        /*0004*/ 	.word	index@(triton_poi_fused__native_batch_norm_legit_no_training_silu_0)
        /*0008*/ 	.word	0x00000016


	//----- nvinfo : EIATTR_MIN_STACK_SIZE
	.align		4
.L_3:
        /*000c*/ 	.byte	0x04, 0x12
        /*000e*/ 	.short	(.L_5 - .L_4)
	.align		4
.L_4:
        /*0010*/ 	.word	index@(triton_poi_fused__native_batch_norm_legit_no_training_silu_0)
        /*0014*/ 	.word	0x00000000


	//----- nvinfo : EIATTR_FRAME_SIZE
	.align		4
.L_5:
        /*0018*/ 	.byte	0x04, 0x11
        /*001a*/ 	.short	(.L_7 - .L_6)
	.align		4
.L_6:
        /*001c*/ 	.word	index@(triton_poi_fused__native_batch_norm_legit_no_training_silu_0)
        /*0020*/ 	.word	0x00000000


	//----- nvinfo : EIATTR_MIN_STACK_SIZE
	.align		4
.L_7:
        /*0024*/ 	.byte	0x04, 0x12
        /*0026*/ 	.short	(.L_9 - .L_8)
	.align		4
.L_8:
        /*0028*/ 	.word	index@(triton_poi_fused__native_batch_norm_legit_no_training_silu_0)
        /*002c*/ 	.word	0x00000000
.L_9:


//--------------------- .nv.info.triton_poi_fused__native_batch_norm_legit_no_training_silu_0 --------------------------
	.section	.nv.info.triton_poi_fused__native_batch_norm_legit_no_training_silu_0,"",@"SHT_CUDA_INFO"
	.sectionflags	@""
	.align	4


	//----- nvinfo : EIATTR_CUDA_API_VERSION
	.align		4
        /*0000*/ 	.byte	0x04, 0x37
        /*0002*/ 	.short	(.L_11 - .L_10)
.L_10:
        /*0004*/ 	.word	0x0000007c


	//----- nvinfo : EIATTR_KPARAM_INFO
	.align		4
.L_11:
        /*0008*/ 	.byte	0x04, 0x17
        /*000a*/ 	.short	(.L_13 - .L_12)
.L_12:
        /*000c*/ 	.word	0x00000000
        /*0010*/ 	.short	0x0006
        /*0012*/ 	.short	0x0030
        /*0014*/ 	.byte	0x00, 0xf0, 0x11, 0x00


	//----- nvinfo : EIATTR_KPARAM_INFO
	.align		4
.L_13:
        /*0018*/ 	.byte	0x04, 0x17
        /*001a*/ 	.short	(.L_15 - .L_14)
.L_14:
        /*001c*/ 	.word	0x00000000
        /*0020*/ 	.short	0x0005
        /*0022*/ 	.short	0x0028
        /*0024*/ 	.byte	0x00, 0xf4, 0x21, 0x00


	//----- nvinfo : EIATTR_KPARAM_INFO
	.align		4
.L_15:
        /*0028*/ 	.byte	0x04, 0x17
        /*002a*/ 	.short	(.L_17 - .L_16)
.L_16:
        /*002c*/ 	.word	0x00000000
        /*0030*/ 	.short	0x0004
        /*0032*/ 	.short	0x0020
        /*0034*/ 	.byte	0x00, 0xf4, 0x21, 0x00


	//----- nvinfo : EIATTR_KPARAM_INFO
	.align		4
.L_17:
        /*0038*/ 	.byte	0x04, 0x17
        /*003a*/ 	.short	(.L_19 - .L_18)
.L_18:
        /*003c*/ 	.word	0x00000000
        /*0040*/ 	.short	0x0003
        /*0042*/ 	.short	0x0018
        /*0044*/ 	.byte	0x00, 0xf4, 0x21, 0x00


	//----- nvinfo : EIATTR_KPARAM_INFO
	.align		4
.L_19:
        /*0048*/ 	.byte	0x04, 0x17
        /*004a*/ 	.short	(.L_21 - .L_20)
.L_20:
        /*004c*/ 	.word	0x00000000
        /*0050*/ 	.short	0x0002
        /*0052*/ 	.short	0x0010
        /*0054*/ 	.byte	0x00, 0xf4, 0x21, 0x00


	//----- nvinfo : EIATTR_KPARAM_INFO
	.align		4
.L_21:
        /*0058*/ 	.byte	0x04, 0x17
        /*005a*/ 	.short	(.L_23 - .L_22)
.L_22:
        /*005c*/ 	.word	0x00000000
        /*0060*/ 	.short	0x0001
        /*0062*/ 	.short	0x0008
        /*0064*/ 	.byte	0x00, 0xf4, 0x21, 0x00


	//----- nvinfo : EIATTR_KPARAM_INFO
	.align		4
.L_23:
        /*0068*/ 	.byte	0x04, 0x17
        /*006a*/ 	.short	(.L_25 - .L_24)
.L_24:
        /*006c*/ 	.word	0x00000000
        /*0070*/ 	.short	0x0000
        /*0072*/ 	.short	0x0000
        /*0074*/ 	.byte	0x00, 0xf4, 0x21, 0x00


	//----- nvinfo : EIATTR_SPARSE_MMA_MASK
	.align		4
.L_25:
        /*0078*/ 	.byte	0x03, 0x50
        /*007a*/ 	.short	0x0000


	//----- nvinfo : EIATTR_MAXREG_COUNT
	.align		4
        /*007c*/ 	.byte	0x03, 0x1b
        /*007e*/ 	.short	0x00ff


	//----- nvinfo : EIATTR_EXIT_INSTR_OFFSETS
	.align		4
        /*0080*/ 	.byte	0x04, 0x1c
        /*0082*/ 	.short	(.L_27 - .L_26)


	//   ....[0]....
.L_26:
        /*0084*/ 	.word	0x000005e0


	//   ....[1]....
        /*0088*/ 	.word	0x00000600


	//----- nvinfo : EIATTR_REQNTID
	.align		4
.L_27:
        /*008c*/ 	.byte	0x04, 0x10
        /*008e*/ 	.short	(.L_29 - .L_28)
.L_28:
        /*0090*/ 	.word	0x00000080
        /*0094*/ 	.word	0x00000001
        /*0098*/ 	.word	0x00000001


	//----- nvinfo : EIATTR_CBANK_PARAM_SIZE
	.align		4
.L_29:
        /*009c*/ 	.byte	0x03, 0x19
        /*009e*/ 	.short	0x0034


	//----- nvinfo : EIATTR_PARAM_CBANK
	.align		4
        /*00a0*/ 	.byte	0x04, 0x0a
        /*00a2*/ 	.short	(.L_31 - .L_30)
	.align		4
.L_30:
        /*00a4*/ 	.word	index@(.nv.constant0.triton_poi_fused__native_batch_norm_legit_no_training_silu_0)
        /*00a8*/ 	.short	0x0210
        /*00aa*/ 	.short	0x0034


	//----- nvinfo : EIATTR_SW_WAR
	.align		4
.L_31:
        /*00ac*/ 	.byte	0x04, 0x36
        /*00ae*/ 	.short	(.L_33 - .L_32)
.L_32:
        /*00b0*/ 	.word	0x00000008
.L_33:


//--------------------- .nv.callgraph             --------------------------
	.section	.nv.callgraph,"",@"SHT_CUDA_CALLGRAPH"
	.align	4
	.sectionentsize	8
	.align		4
        /*0000*/ 	.word	0x00000000
	.align		4
        /*0004*/ 	.word	0xffffffff
	.align		4
        /*0008*/ 	.word	0x00000000
	.align		4
        /*000c*/ 	.word	0xfffffffe
	.align		4
        /*0010*/ 	.word	0x00000000
	.align		4
        /*0014*/ 	.word	0xfffffffd
	.align		4
        /*0018*/ 	.word	0x00000000
	.align		4
        /*001c*/ 	.word	0xfffffffc


//--------------------- .nv.constant4             --------------------------
	.section	.nv.constant4,"a",@progbits
	.align	8
	.align		8
.nv.constant4:
        /*0000*/ 	.dword	_$_str
	.align		8
        /*0008*/ 	.dword	_$_str_$_2


//--------------------- .text.triton_poi_fused__native_batch_norm_legit_no_training_silu_0 --------------------------
	.section	.text.triton_poi_fused__native_batch_norm_legit_no_training_silu_0,"ax",@progbits
	.align	128
        .global         triton_poi_fused__native_batch_norm_legit_no_training_silu_0
        .type           triton_poi_fused__native_batch_norm_legit_no_training_silu_0,@function
        .size           triton_poi_fused__native_batch_norm_legit_no_training_silu_0,(.L_x_1 - triton_poi_fused__native_batch_norm_legit_no_training_silu_0)
        .other          triton_poi_fused__native_batch_norm_legit_no_training_silu_0,@"STO_CUDA_ENTRY STV_DEFAULT"
triton_poi_fused__native_batch_norm_legit_no_training_silu_0:
.text.triton_poi_fused__native_batch_norm_legit_no_training_silu_0:
[----:B------:R-:W0:Y:S01]  /*0000*/  LDC R1, c[0x0][0x28] ;  /* 0x00000a00ff017b82 */ /* 0x000e220000000800 */
[----:B------:R-:W1:Y:S07]  /*0010*/  S2R R0, SR_TID.X ;  /* 0x0000000000007919 */ /* 0x000e6e0000002100 */
[----:B------:R-:W2:Y:S01]  /*0020*/  LDC.64 R12, c[0x0][0x228] ;  /* 0x00008a00ff0c7b82 */ /* 0x000ea20000000a00 */
[----:B------:R-:W-:Y:S01]  /*0030*/  ULDC.64 UR4, c[0x0][0x208] ;  /* 0x0000820000047ab9 */ /* 0x000fe20000000a00 */
[----:B------:R-:W3:Y:S06]  /*0040*/  S2R R5, SR_CTAID.X ;  /* 0x0000000000057919 */ /* 0x000eec0000002500 */
[----:B------:R-:W4:Y:S08]  /*0050*/  LDC.64 R16, c[0x0][0x218] ;  /* 0x00008600ff107b82 */ /* 0x000f300000000a00 */
[----:B------:R-:W5:Y:S08]  /*0060*/  LDC.64 R8, c[0x0][0x220] ;  /* 0x00008800ff087b82 */ /* 0x000f700000000a00 */
[----:B------:R-:W4:Y:S01]  /*0070*/  LDC.64 R6, c[0x0][0x230] ;  /* 0x00008c00ff067b82 */ /* 0x000f220000000a00 */
[----:B-1----:R-:W-:-:S07]  /*0080*/  SHF.L.U32 R0, R0, 0x1, RZ ;  /* 0x0000000100007819 */ /* 0x002fce00000006ff */
[----:B------:R-:W1:Y:S01]  /*0090*/  LDC.64 R18, c[0x0][0x238] ;  /* 0x00008e00ff127b82 */ /* 0x000e620000000a00 */
[----:B---3--:R-:W-:Y:S02]  /*00a0*/  SHF.R.S32.HI R3, RZ, 0x17, R5 ;  /* 0x00000017ff037819 */ /* 0x008fe40000011405 */
[----:B------:R-:W-:Y:S02]  /*00b0*/  LOP3.LUT R0, R0, 0xfe, RZ, 0xc0, !PT ;  /* 0x000000fe00007812 */ /* 0x000fe400078ec0ff */
[----:B------:R-:W-:Y:S02]  /*00c0*/  SGXT R3, R3, 0x1 ;  /* 0x000000010303781a */ /* 0x000fe40000000200 */
[----:B------:R-:W-:Y:S02]  /*00d0*/  LEA R0, R5, R0, 0x8 ;  /* 0x0000000005007211 */ /* 0x000fe400078e40ff */
[----:B------:R-:W-:Y:S02]  /*00e0*/  CS2R R4, SRZ ;  /* 0x0000000000047805 */ /* 0x000fe4000001ff00 */
[----:B------:R-:W-:-:S02]  /*00f0*/  LEA.HI R3, R3, R0, RZ, 0x4 ;  /* 0x0000000003037211 */ /* 0x000fc400078f20ff */
[----:B------:R-:W-:Y:S02]  /*0100*/  ISETP.GE.AND P0, PT, R0, 0x100, PT ;  /* 0x000001000000780c */ /* 0x000fe40003f06270 */
[----:B------:R-:W-:-:S04]  /*0110*/  SHF.R.S32.HI R3, RZ, 0x4, R3 ;  /* 0x00000004ff037819 */ /* 0x000fc80000011403 */
[----:B------:R-:W-:-:S04]  /*0120*/  LEA.HI R2, R3, R3, RZ, 0x2 ;  /* 0x0000000303027211 */ /* 0x000fc800078f10ff */
[----:B------:R-:W-:-:S04]  /*0130*/  LOP3.LUT R2, R2, 0xfffffffc, RZ, 0xc0, !PT ;  /* 0xfffffffc02027812 */ /* 0x000fc800078ec0ff */
[----:B------:R-:W-:-:S05]  /*0140*/  IADD3 R15, R3, -R2, RZ ;  /* 0x80000002030f7210 */ /* 0x000fca0007ffe0ff */
[----:B--2---:R-:W-:-:S05]  /*0150*/  IMAD.WIDE R12, R15, 0x4, R12 ;  /* 0x000000040f0c7825 */ /* 0x004fca00078e020c */
[----:B------:R-:W2:Y:S04]  /*0160*/  @!P0 LDG.E.EL R4, desc[UR4][R12.64] ;  /* 0x000000040c048981 */ /* 0x000ea8000c2e1900 */
[----:B------:R3:W2:Y:S01]  /*0170*/  @!P0 LDG.E.EL R5, desc[UR4][R12.64] ;  /* 0x000000040c058981 */ /* 0x0006a2000c2e1900 */
[----:B------:R-:W-:Y:S02]  /*0180*/  CS2R R10, SRZ ;  /* 0x00000000000a7805 */ /* 0x000fe4000001ff00 */
[----:B------:R-:W-:Y:S01]  /*0190*/  CS2R R2, SRZ ;  /* 0x0000000000027805 */ /* 0x000fe2000001ff00 */
[----:B----4-:R-:W-:-:S04]  /*01a0*/  IMAD.WIDE R16, R0, 0x4, R16 ;  /* 0x0000000400107825 */ /* 0x010fc800078e0210 */
[C---:B-----5:R-:W-:Y:S01]  /*01b0*/  IMAD.WIDE R8, R15.reuse, 0x4, R8 ;  /* 0x000000040f087825 */ /* 0x060fe200078e0208 */
[----:B------:R4:W5:Y:S01]  /*01c0*/  @!P0 LDG.E.64 R2, desc[UR4][R16.64] ;  /* 0x0000000410028981 */ /* 0x000962000c1e1b00 */
[----:B---3--:R-:W-:Y:S02]  /*01d0*/  CS2R R12, SRZ ;  /* 0x00000000000c7805 */ /* 0x008fe4000001ff00 */
[C---:B0-----:R-:W-:Y:S01]  /*01e0*/  IMAD.WIDE R6, R15.reuse, 0x4, R6 ;  /* 0x000000040f067825 */ /* 0x041fe200078e0206 */
[----:B------:R-:W5:Y:S03]  /*01f0*/  @!P0 LDG.E.EL R11, desc[UR4][R8.64] ;  /* 0x00000004080b8981 */ /* 0x000f66000c2e1900 */
[----:B-1----:R-:W-:Y:S01]  /*0200*/  IMAD.WIDE R18, R15, 0x4, R18 ;  /* 0x000000040f127825 */ /* 0x002fe200078e0212 */
[----:B------:R-:W3:Y:S01]  /*0210*/  @!P0 LDG.E.EL R12, desc[UR4][R8.64] ;  /* 0x00000004080c8981 */ /* 0x000ee2000c2e1900 */
[----:B------:R-:W-:-:S03]  /*0220*/  CS2R R14, SRZ ;  /* 0x00000000000e7805 */ /* 0x000fc6000001ff00 */
[----:B------:R-:W3:Y:S04]  /*0230*/  @!P0 LDG.E.EL R13, desc[UR4][R6.64] ;  /* 0x00000004060d8981 */ /* 0x000ee8000c2e1900 */
[----:B------:R-:W3:Y:S04]  /*0240*/  @!P0 LDG.E.EL R10, desc[UR4][R18.64] ;  /* 0x00000004120a8981 */ /* 0x000ee8000c2e1900 */
[----:B------:R0:W3:Y:S04]  /*0250*/  @!P0 LDG.E.EL R15, desc[UR4][R6.64] ;  /* 0x00000004060f8981 */ /* 0x0000e8000c2e1900 */
[----:B------:R-:W3:Y:S01]  /*0260*/  @!P0 LDG.E.EL R14, desc[UR4][R18.64] ;  /* 0x00000004120e8981 */ /* 0x000ee2000c2e1900 */
[----:B--2---:R-:W-:-:S04]  /*0270*/  FADD R4, R4, 9.9999997473787516356e-06 ;  /* 0x3727c5ac04047421 */ /* 0x004fc80000000000 */
[----:B----4-:R-:W1:Y:S01]  /*0280*/  MUFU.SQRT R16, R4 ;  /* 0x0000000400107308 */ /* 0x010e620000002000 */
[----:B------:R-:W-:-:S07]  /*0290*/  FADD R5, R5, 9.9999997473787516356e-06 ;  /* 0x3727c5ac05057421 */ /* 0x000fce0000000000 */
[----:B------:R-:W2:Y:S01]  /*02a0*/  MUFU.SQRT R17, R5 ;  /* 0x0000000500117308 */ /* 0x000ea20000002000 */
[C---:B-1----:R-:W-:Y:S02]  /*02b0*/  FSETP.GT.AND P1, PT, R16.reuse, 8.50705917302346158658e+37, PT ;  /* 0x7e8000001000780b */ /* 0x042fe40003f24000 */
[----:B------:R-:W-:Y:S02]  /*02c0*/  FSETP.GEU.AND P3, PT, R16, 1.175494350822287508e-38, PT ;  /* 0x008000001000780b */ /* 0x000fe40003f6e000 */
[C---:B--2---:R-:W-:Y:S02]  /*02d0*/  FSETP.GT.AND P2, PT, R17.reuse, 8.50705917302346158658e+37, PT ;  /* 0x7e8000001100780b */ /* 0x044fe40003f44000 */
[----:B------:R-:W-:-:S07]  /*02e0*/  FSETP.GEU.AND P4, PT, R17, 1.175494350822287508e-38, PT ;  /* 0x008000001100780b */ /* 0x000fce0003f8e000 */
[----:B------:R-:W-:Y:S01]  /*02f0*/  @P1 FMUL R16, R16, 0.25 ;  /* 0x3e80000010101820 */ /* 0x000fe20000400000 */
[----:B------:R-:W-:-:S03]  /*0300*/  HFMA2.MMA R4, -RZ, RZ, 1.625, 0 ;  /* 0x3e800000ff047435 */ /* 0x000fc600000001ff */
[----:B------:R-:W-:Y:S01]  /*0310*/  @!P3 FMUL R16, R16, 16777216 ;  /* 0x4b8000001010b820 */ /* 0x000fe20000400000 */
[----:B------:R-:W-:-:S05]  /*0320*/  @P2 FMUL R17, R17, 0.25 ;  /* 0x3e80000011112820 */ /* 0x000fca0000400000 */
[----:B------:R-:W1:Y:S01]  /*0330*/  MUFU.RCP R16, R16 ;  /* 0x0000001000107308 */ /* 0x000e620000001000 */
[----:B------:R-:W-:Y:S01]  /*0340*/  @!P4 FMUL R17, R17, 16777216 ;  /* 0x4b8000001111c820 */ /* 0x000fe20000400000 */
[----:B------:R-:W-:-:S06]  /*0350*/  FSEL R5, R4, 1, P1 ;  /* 0x3f80000004057808 */ /* 0x000fcc0000800000 */
[----:B------:R-:W2:Y:S01]  /*0360*/  MUFU.RCP R17, R17 ;  /* 0x0000001100117308 */ /* 0x000ea20000001000 */
[----:B------:R-:W-:Y:S01]  /*0370*/  @!P3 FMUL R5, R5, 16777216 ;  /* 0x4b8000000505b820 */ /* 0x000fe20000400000 */
[----:B0-----:R-:W-:Y:S01]  /*0380*/  FSEL R6, R4, 1, P2 ;  /* 0x3f80000004067808 */ /* 0x001fe20001000000 */
[----:B-----5:R-:W-:Y:S02]  /*0390*/  FADD R2, -R11, R2 ;  /* 0x000000020b027221 */ /* 0x020fe40000000100 */
[----:B-1----:R-:W-:Y:S02]  /*03a0*/  FMUL R5, R16, R5 ;  /* 0x0000000510057220 */ /* 0x002fe40000400000 */
[----:B------:R-:W-:Y:S01]  /*03b0*/  @!P4 FMUL R6, R6, 16777216 ;  /* 0x4b8000000606c820 */ /* 0x000fe20000400000 */
[----:B---3--:R-:W-:Y:S01]  /*03c0*/  FADD R3, -R12, R3 ;  /* 0x000000030c037221 */ /* 0x008fe20000000100 */
[----:B------:R-:W-:Y:S02]  /*03d0*/  FMUL R5, R2, R5 ;  /* 0x0000000502057220 */ /* 0x000fe40000400000 */
[----:B--2---:R-:W-:-:S02]  /*03e0*/  FMUL R6, R17, R6 ;  /* 0x0000000611067220 */ /* 0x004fc40000400000 */
[----:B------:R-:W-:Y:S02]  /*03f0*/  FFMA R5, R5, R13, R10 ;  /* 0x0000000d05057223 */ /* 0x000fe4000000000a */
[----:B------:R-:W-:Y:S02]  /*0400*/  FMUL R3, R3, R6 ;  /* 0x0000000603037220 */ /* 0x000fe40000400000 */
[----:B------:R-:W-:Y:S02]  /*0410*/  FADD R2, RZ, -R5 ;  /* 0x80000005ff027221 */ /* 0x000fe40000000000 */
[----:B------:R-:W-:Y:S02]  /*0420*/  FFMA R14, R3, R15, R14 ;  /* 0x0000000f030e7223 */ /* 0x000fe4000000000e */
[----:B------:R-:W-:Y:S02]  /*0430*/  FMUL R3, R2, 1.4426950216293334961 ;  /* 0x3fb8aa3b02037820 */ /* 0x000fe40000400000 */
[----:B------:R-:W-:-:S04]  /*0440*/  FADD R2, RZ, -R14 ;  /* 0x8000000eff027221 */ /* 0x000fc80000000000 */
[----:B------:R-:W-:Y:S01]  /*0450*/  FMUL R6, R2, 1.4426950216293334961 ;  /* 0x3fb8aa3b02067820 */ /* 0x000fe20000400000 */
[----:B------:R-:W-:-:S04]  /*0460*/  FSETP.GEU.AND P1, PT, R3, -126, PT ;  /* 0xc2fc00000300780b */ /* 0x000fc80003f2e000 */
[----:B------:R-:W-:-:S09]  /*0470*/  FSETP.GEU.AND P2, PT, R6, -126, PT ;  /* 0xc2fc00000600780b */ /* 0x000fd20003f4e000 */
[----:B------:R-:W-:-:S04]  /*0480*/  @!P1 FMUL R3, R3, 0.5 ;  /* 0x3f00000003039820 */ /* 0x000fc80000400000 */
[----:B------:R-:W-:Y:S01]  /*0490*/  @!P2 FMUL R6, R6, 0.5 ;  /* 0x3f0000000606a820 */ /* 0x000fe20000400000 */
[----:B------:R-:W0:Y:S08]  /*04a0*/  MUFU.EX2 R2, R3 ;  /* 0x0000000300027308 */ /* 0x000e300000000800 */
[----:B------:R-:W1:Y:S01]  /*04b0*/  MUFU.EX2 R7, R6 ;  /* 0x0000000600077308 */ /* 0x000e620000000800 */
[----:B0-----:R-:W-:-:S04]  /*04c0*/  @!P1 FMUL R2, R2, R2 ;  /* 0x0000000202029220 */ /* 0x001fc80000400000 */
[----:B------:R-:W-:Y:S02]  /*04d0*/  FADD R8, R2, 1 ;  /* 0x3f80000002087421 */ /* 0x000fe40000000000 */
[----:B------:R-:W0:Y:S01]  /*04e0*/  LDC.64 R2, c[0x0][0x210] ;  /* 0x00008400ff027b82 */ /* 0x000e220000000a00 */
[----:B-1----:R-:W-:-:S04]  /*04f0*/  @!P2 FMUL R7, R7, R7 ;  /* 0x000000070707a220 */ /* 0x002fc80000400000 */
[----:B------:R-:W-:Y:S01]  /*0500*/  FADD R7, R7, 1 ;  /* 0x3f80000007077421 */ /* 0x000fe20000000000 */
[----:B------:R-:W-:-:S04]  /*0510*/  FSETP.GT.AND P1, PT, R8, 8.50705917302346158658e+37, PT ;  /* 0x7e8000000800780b */ /* 0x000fc80003f24000 */
[----:B------:R-:W-:-:S09]  /*0520*/  FSETP.GT.AND P2, PT, R7, 8.50705917302346158658e+37, PT ;  /* 0x7e8000000700780b */ /* 0x000fd20003f44000 */
[----:B------:R-:W-:-:S04]  /*0530*/  @P1 FMUL R8, R8, 0.25 ;  /* 0x3e80000008081820 */ /* 0x000fc80000400000 */
[----:B------:R-:W-:Y:S02]  /*0540*/  @P2 FMUL R7, R7, 0.25 ;  /* 0x3e80000007072820 */ /* 0x000fe40000400000 */
[----:B------:R-:W1:Y:S08]  /*0550*/  MUFU.RCP R8, R8 ;  /* 0x0000000800087308 */ /* 0x000e700000001000 */
[----:B------:R-:W2:Y:S01]  /*0560*/  MUFU.RCP R7, R7 ;  /* 0x0000000700077308 */ /* 0x000ea20000001000 */
[----:B------:R-:W-:-:S02]  /*0570*/  FSEL R9, R4, 1, P1 ;  /* 0x3f80000004097808 */ /* 0x000fc40000800000 */
[----:B------:R-:W-:-:S03]  /*0580*/  FSEL R6, R4, 1, P2 ;  /* 0x3f80000004067808 */ /* 0x000fc60001000000 */
[----:B-1----:R-:W-:Y:S01]  /*0590*/  FMUL R4, R8, R9 ;  /* 0x0000000908047220 */ /* 0x002fe20000400000 */
[----:B0-----:R-:W-:-:S04]  /*05a0*/  IMAD.WIDE R2, R0, 0x4, R2 ;  /* 0x0000000400027825 */ /* 0x001fc800078e0202 */
[----:B------:R-:W-:Y:S01]  /*05b0*/  FMUL R4, R5, R4 ;  /* 0x0000000405047220 */ /* 0x000fe20000400000 */
[----:B--2---:R-:W-:-:S04]  /*05c0*/  FMUL R9, R7, R6 ;  /* 0x0000000607097220 */ /* 0x004fc80000400000 */
[----:B------:R-:W-:Y:S01]  /*05d0*/  FMUL R5, R14, R9 ;  /* 0x000000090e057220 */ /* 0x000fe20000400000 */
[----:B------:R-:W-:Y:S06]  /*05e0*/  @P0 EXIT ;  /* 0x000000000000094d */ /* 0x000fec0003800000 */
[----:B------:R-:W-:Y:S01]  /*05f0*/  STG.E.64 desc[UR4][R2.64], R4 ;  /* 0x0000000402007986 */ /* 0x000fe2000c101b04 */
[----:B------:R-:W-:Y:S05]  /*0600*/  EXIT ;  /* 0x000000000000794d */ /* 0x000fea0003800000 */
.L_x_0:
[----:B------:R-:W-:-:S00]  /*0610*/  BRA `(.L_x_0) ;  /* 0xfffffffc00fc7947 */ /* 0x000fc0000383ffff */
[----:B------:R-:W-:-:S00]  /*0620*/  NOP ;  /* 0x0000000000007918 */ /* 0x000fc00000000000 */
        /* <DEDUP_REMOVED lines=13> */
.L_x_1:


//--------------------- .nv.global.init           --------------------------
	.section	.nv.global.init,"aw",@progbits
.nv.global.init:
	.type		_$_str,@object
	.size		_$_str,(_$_str_$_2 - _$_str)
_$_str:
        /*0000*/ 	.byte	0x5f, 0x5f, 0x43, 0x55, 0x44, 0x41, 0x5f, 0x46, 0x54, 0x5a, 0x00
	.type		_$_str_$_2,@object
	.size		_$_str_$_2,(.L_1 - _$_str_$_2)
_$_str_$_2:
        /*000b*/ 	.byte	0x5f, 0x5f, 0x43, 0x55, 0x44, 0x41, 0x5f, 0x50, 0x52, 0x45, 0x43, 0x5f, 0x53, 0x51, 0x52, 0x54
        /*001b*/ 	.byte	0x00
.L_1:


//--------------------- .nv.constant0.triton_poi_fused__native_batch_norm_legit_no_training_silu_0 --------------------------
	.section	.nv.constant0.triton_poi_fused__native_batch_norm_legit_no_training_silu_0,"a",@progbits
	.sectionflags	@""
	.align	4
.nv.constant0.triton_poi_fused__native_batch_norm_legit_no_training_silu_0:
	.zero		580
